//
// Generated by NVIDIA NVVM Compiler
//
// Compiler Build ID: CL-36424714
// Cuda compilation tools, release 13.0, V13.0.88
// Based on NVVM 20.0.0
//

.version 9.0
.target sm_100
.address_size 64

	// .globl	_Z14mandelsequencePiS_S_if

.visible .entry _Z14mandelsequencePiS_S_if(
	.param .u64 .ptr .align 1 _Z14mandelsequencePiS_S_if_param_0,
	.param .u64 .ptr .align 1 _Z14mandelsequencePiS_S_if_param_1,
	.param .u64 .ptr .align 1 _Z14mandelsequencePiS_S_if_param_2,
	.param .u32 _Z14mandelsequencePiS_S_if_param_3,
	.param .f32 _Z14mandelsequencePiS_S_if_param_4
)
{
	.reg .pred 	%p<4>;
	.reg .b32 	%r<12>;
	.reg .b32 	%f<22>;
	.reg .b64 	%rd<14>;

	ld.param.u64 	%rd2, [_Z14mandelsequencePiS_S_if_param_0];
	ld.param.u64 	%rd3, [_Z14mandelsequencePiS_S_if_param_1];
	ld.param.u64 	%rd4, [_Z14mandelsequencePiS_S_if_param_2];
	ld.param.u32 	%r4, [_Z14mandelsequencePiS_S_if_param_3];
	ld.param.f32 	%f11, [_Z14mandelsequencePiS_S_if_param_4];
	cvta.to.global.u64 	%rd1, %rd2;
	cvta.to.global.u64 	%rd5, %rd4;
	cvta.to.global.u64 	%rd6, %rd3;
	mov.u32 	%r5, %ctaid.x;
	mov.u32 	%r6, %ntid.x;
	mov.u32 	%r7, %tid.x;
	mad.lo.s32 	%r1, %r5, %r6, %r7;
	mul.wide.s32 	%rd7, %r1, 4;
	add.s64 	%rd8, %rd6, %rd7;
	ld.global.u32 	%r8, [%rd8];
	cvt.rn.f32.s32 	%f12, %r8;
	fma.rn.f32 	%f1, %f11, %f12, 0fBF000000;
	add.s64 	%rd9, %rd5, %rd7;
	ld.global.u32 	%r9, [%rd9];
	cvt.rn.f32.s32 	%f13, %r9;
	mul.f32 	%f2, %f11, %f13;
	setp.lt.s32 	%p1, %r4, 2;
	@%p1 bra 	$L__BB0_5;
	mov.f32 	%f18, 0f00000000;
	mov.b32 	%r11, 1;
	mov.f32 	%f19, %f18;
	mov.f32 	%f20, %f18;
	mov.f32 	%f21, %f18;
$L__BB0_2:
	add.f32 	%f15, %f20, %f20;
	fma.rn.f32 	%f20, %f21, %f15, %f2;
	sub.f32 	%f16, %f19, %f18;
	add.f32 	%f21, %f1, %f16;
	mul.f32 	%f19, %f21, %f21;
	mul.f32 	%f18, %f20, %f20;
	add.f32 	%f17, %f18, %f19;
	setp.leu.f32 	%p2, %f17, 0f40800000;
	@%p2 bra 	$L__BB0_4;
	add.s64 	%rd13, %rd1, %rd7;
	st.global.u32 	[%rd13], %r11;
	bra.uni 	$L__BB0_6;
$L__BB0_4:
	add.s32 	%r11, %r11, 1;
	setp.ne.s32 	%p3, %r11, %r4;
	@%p3 bra 	$L__BB0_2;
$L__BB0_5:
	add.s64 	%rd11, %rd1, %rd7;
	st.global.u32 	[%rd11], %r4;
$L__BB0_6:
	ret;

}


// ===== COMPILED SASS (sm_100) =====

	.target	sm_100

	.elftype	@"ET_EXEC"


//--------------------- .note.nv.tkinfo           --------------------------
	.section	.note.nv.tkinfo,"",@"SHT_NOTE"
	.sectionflags	@"SHF_NOTE_NV_TKINFO"
	.tkinfo
        /*0018*/ 	.word	0x00000002
        /*0030*/ 	.string	""
        /*0030*/ 	.string	"ptxas"
        /*0030*/ 	.string	"Cuda compilation tools, release 13.0, V13.0.88"
        /*0030*/ 	.string	"Build cuda_13.0.r13.0/compiler.36424714_0"
        /*0030*/ 	.string	"-arch sm_100 -m 64 "



//--------------------- .note.nv.cuinfo           --------------------------
	.section	.note.nv.cuinfo,"",@"SHT_NOTE"
	.sectionflags	@"SHF_NOTE_NV_CUINFO"
        /*0018*/ 	.short	0x0002
        /*001a*/ 	.short	0x0064
        /*001c*/ 	.short	0x0082
	.zero		2


//--------------------- .nv.info                  --------------------------
	.section	.nv.info,"",@"SHT_CUDA_INFO"
	.align	4


	//----- nvinfo : EIATTR_REGCOUNT
	.align		4
        /*0000*/ 	.byte	0x04, 0x2f
        /*0002*/ 	.short	(.L_1 - .L_0)
	.align		4
.L_0:
        /*0004*/ 	.word	index@(_Z14mandelsequencePiS_S_if)
        /*0008*/ 	.word	0x0000000d


	//----- nvinfo : EIATTR_FRAME_SIZE
	.align		4
.L_1:
        /*000c*/ 	.byte	0x04, 0x11
        /*000e*/ 	.short	(.L_3 - .L_2)
	.align		4
.L_2:
        /*0010*/ 	.word	index@(_Z14mandelsequencePiS_S_if)
        /*0014*/ 	.word	0x00000000


	//----- nvinfo : EIATTR_MIN_STACK_SIZE
	.align		4
.L_3:
        /*0018*/ 	.byte	0x04, 0x12
        /*001a*/ 	.short	(.L_5 - .L_4)
	.align		4
.L_4:
        /*001c*/ 	.word	index@(_Z14mandelsequencePiS_S_if)
        /*0020*/ 	.word	0x00000000
.L_5:


//--------------------- .nv.compat                --------------------------
	.section	.nv.compat,"",@"SHT_CUDA_COMPAT_INFO"
	.align	4
        /*0000*/ 	.byte	0x02, 0x09, 0x00, 0x00, 0x02, 0x02, 0x01, 0x00, 0x02, 0x05, 0x05, 0x00, 0x03, 0x07, 0x01, 0x01
        /*0010*/ 	.byte	0x02, 0x03, 0x00, 0x00, 0x02, 0x06, 0x01, 0x00, 0x04, 0x0b, 0x08, 0x00, 0x01, 0x00, 0x00, 0x00
        /*0020*/ 	.byte	0x00, 0x00, 0x00, 0x00


//--------------------- .nv.info._Z14mandelsequencePiS_S_if --------------------------
	.section	.nv.info._Z14mandelsequencePiS_S_if,"",@"SHT_CUDA_INFO"
	.sectionflags	@""
	.align	4


	//----- nvinfo : EIATTR_CUDA_API_VERSION
	.align		4
        /*0000*/ 	.byte	0x04, 0x37
        /*0002*/ 	.short	(.L_7 - .L_6)
.L_6:
        /*0004*/ 	.word	0x00000082


	//----- nvinfo : EIATTR_KPARAM_INFO
	.align		4
.L_7:
        /*0008*/ 	.byte	0x04, 0x17
        /*000a*/ 	.short	(.L_9 - .L_8)
.L_8:
        /*000c*/ 	.word	0x00000000
        /*0010*/ 	.short	0x0004
        /*0012*/ 	.short	0x001c
        /*0014*/ 	.byte	0x00, 0xf0, 0x11, 0x00


	//----- nvinfo : EIATTR_KPARAM_INFO
	.align		4
.L_9:
        /*0018*/ 	.byte	0x04, 0x17
        /*001a*/ 	.short	(.L_11 - .L_10)
.L_10:
        /*001c*/ 	.word	0x00000000
        /*0020*/ 	.short	0x0003
        /*0022*/ 	.short	0x0018
        /*0024*/ 	.byte	0x00, 0xf0, 0x11, 0x00


	//----- nvinfo : EIATTR_KPARAM_INFO
	.align		4
.L_11:
        /*0028*/ 	.byte	0x04, 0x17
        /*002a*/ 	.short	(.L_13 - .L_12)
.L_12:
        /*002c*/ 	.word	0x00000000
        /*0030*/ 	.short	0x0002
        /*0032*/ 	.short	0x0010
        /*0034*/ 	.byte	0x00, 0xf5, 0x21, 0x00


	//----- nvinfo : EIATTR_KPARAM_INFO
	.align		4
.L_13:
        /*0038*/ 	.byte	0x04, 0x17
        /*003a*/ 	.short	(.L_15 - .L_14)
.L_14:
        /*003c*/ 	.word	0x00000000
        /*0040*/ 	.short	0x0001
        /*0042*/ 	.short	0x0008
        /*0044*/ 	.byte	0x00, 0xf5, 0x21, 0x00


	//----- nvinfo : EIATTR_KPARAM_INFO
	.align		4
.L_15:
        /*0048*/ 	.byte	0x04, 0x17
        /*004a*/ 	.short	(.L_17 - .L_16)
.L_16:
        /*004c*/ 	.word	0x00000000
        /*0050*/ 	.short	0x0000
        /*0052*/ 	.short	0x0000
        /*0054*/ 	.byte	0x00, 0xf5, 0x21, 0x00


	//----- nvinfo : EIATTR_SPARSE_MMA_MASK
	.align		4
.L_17:
        /*0058*/ 	.byte	0x03, 0x50
        /*005a*/ 	.short	0x0000


	//----- nvinfo : EIATTR_MAXREG_COUNT
	.align		4
        /*005c*/ 	.byte	0x03, 0x1b
        /*005e*/ 	.short	0x00ff


	//----- nvinfo : EIATTR_MERCURY_ISA_VERSION
	.align		4
        /*0060*/ 	.byte	0x03, 0x5f
        /*0062*/ 	.short	0x0101


	//----- nvinfo : EIATTR_VRC_CTA_INIT_COUNT
	.align		4
        /*0064*/ 	.byte	0x02, 0x4a
	.zero		1
	.zero		1


	//----- nvinfo : EIATTR_EXIT_INSTR_OFFSETS
	.align		4
        /*0068*/ 	.byte	0x04, 0x1c
        /*006a*/ 	.short	(.L_19 - .L_18)


	//   ....[0]....
.L_18:
        /*006c*/ 	.word	0x000002a0


	//   ....[1]....
        /*0070*/ 	.word	0x000002f0


	//----- nvinfo : EIATTR_CRS_STACK_SIZE
	.align		4
.L_19:
        /*0074*/ 	.byte	0x04, 0x1e
        /*0076*/ 	.short	(.L_21 - .L_20)
.L_20:
        /*0078*/ 	.word	0x00000000


	//----- nvinfo : EIATTR_CBANK_PARAM_SIZE
	.align		4
.L_21:
        /*007c*/ 	.byte	0x03, 0x19
        /*007e*/ 	.short	0x0020


	//----- nvinfo : EIATTR_PARAM_CBANK
	.align		4
        /*0080*/ 	.byte	0x04, 0x0a
        /*0082*/ 	.short	(.L_23 - .L_22)
	.align		4
.L_22:
        /*0084*/ 	.word	index@(.nv.constant0._Z14mandelsequencePiS_S_if)
        /*0088*/ 	.short	0x0380
        /*008a*/ 	.short	0x0020


	//----- nvinfo : EIATTR_SW_WAR
	.align		4
.L_23:
        /*008c*/ 	.byte	0x04, 0x36
        /*008e*/ 	.short	(.L_25 - .L_24)
.L_24:
        /*0090*/ 	.word	0x00000008
.L_25:


//--------------------- .nv.callgraph             --------------------------
	.section	.nv.callgraph,"",@"SHT_CUDA_CALLGRAPH"
	.align	4
	.sectionentsize	8
	.align		4
        /*0000*/ 	.word	0x00000000
	.align		4
        /*0004*/ 	.word	0xffffffff
	.align		4
        /*0008*/ 	.word	0x00000000
	.align		4
        /*000c*/ 	.word	0xfffffffe
	.align		4
        /*0010*/ 	.word	0x00000000
	.align		4
        /*0014*/ 	.word	0xfffffffd
	.align		4
        /*0018*/ 	.word	0x00000000
	.align		4
        /*001c*/ 	.word	0xfffffffc


//--------------------- .text._Z14mandelsequencePiS_S_if --------------------------
	.section	.text._Z14mandelsequencePiS_S_if,"ax",@progbits
	.align	128
        .global         _Z14mandelsequencePiS_S_if
        .type           _Z14mandelsequencePiS_S_if,@function
        .size           _Z14mandelsequencePiS_S_if,(.L_x_5 - _Z14mandelsequencePiS_S_if)
        .other          _Z14mandelsequencePiS_S_if,@"STO_CUDA_ENTRY STV_DEFAULT"
_Z14mandelsequencePiS_S_if:
.text._Z14mandelsequencePiS_S_if:
[----:B------:R-:W-:Y:S01]  /*0000*/  LDC R1, c[0x0][0x37c] ;  /* 0x0000df00ff017b82 */ /* 0x000fe20000000800 */
[----:B------:R-:W0:Y:S07]  /*0010*/  S2R R3, SR_TID.X ;  /* 0x0000000000037919 */ /* 0x000e2e0000002100 */
[----:B------:R-:W0:Y:S01]  /*0020*/  S2UR UR6, SR_CTAID.X ;  /* 0x00000000000679c3 */ /* 0x000e220000002500 */
[----:B------:R-:W1:Y:S07]  /*0030*/  LDCU.64 UR4, c[0x0][0x358] ;  /* 0x00006b00ff0477ac */ /* 0x000e6e0008000a00 */
[----:B------:R-:W0:Y:S08]  /*0040*/  LDC R0, c[0x0][0x360] ;  /* 0x0000d800ff007b82 */ /* 0x000e300000000800 */
[----:B------:R-:W2:Y:S08]  /*0050*/  LDC.64 R4, c[0x0][0x388] ;  /* 0x0000e200ff047b82 */ /* 0x000eb00000000a00 */
[----:B------:R-:W3:Y:S01]  /*0060*/  LDC.64 R6, c[0x0][0x390] ;  /* 0x0000e400ff067b82 */ /* 0x000ee20000000a00 */
[----:B0-----:R-:W-:-:S07]  /*0070*/  IMAD R0, R0, UR6, R3 ;  /* 0x0000000600007c24 */ /* 0x001fce000f8e0203 */
[----:B------:R-:W0:Y:S01]  /*0080*/  LDC.64 R2, c[0x0][0x398] ;  /* 0x0000e600ff027b82 */ /* 0x000e220000000a00 */
[----:B--2---:R-:W-:-:S06]  /*0090*/  IMAD.WIDE R4, R0, 0x4, R4 ;  /* 0x0000000400047825 */ /* 0x004fcc00078e0204 */
[----:B-1----:R-:W2:Y:S01]  /*00a0*/  LDG.E R4, desc[UR4][R4.64] ;  /* 0x0000000404047981 */ /* 0x002ea2000c1e1900 */
[----:B---3--:R-:W-:-:S06]  /*00b0*/  IMAD.WIDE R6, R0, 0x4, R6 ;  /* 0x0000000400067825 */ /* 0x008fcc00078e0206 */
[----:B------:R-:W3:Y:S01]  /*00c0*/  LDG.E R6, desc[UR4][R6.64] ;  /* 0x0000000406067981 */ /* 0x000ee2000c1e1900 */
[----:B0-----:R-:W-:Y:S02]  /*00d0*/  ISETP.GE.AND P0, PT, R2, 0x2, PT ;  /* 0x000000020200780c */ /* 0x001fe40003f06270 */
[----:B--2---:R-:W-:Y:S02]  /*00e0*/  I2FP.F32.S32 R8, R4 ;  /* 0x0000000400087245 */ /* 0x004fe40000201400 */
[----:B---3--:R-:W-:-:S03]  /*00f0*/  I2FP.F32.S32 R10, R6 ;  /* 0x00000006000a7245 */ /* 0x008fc60000201400 */
[-C--:B------:R-:W-:Y:S02]  /*0100*/  FFMA R8, R8, R3.reuse, -0.5 ;  /* 0xbf00000008087423 */ /* 0x080fe40000000003 */
[----:B------:R-:W-:-:S04]  /*0110*/  FMUL R10, R10, R3 ;  /* 0x000000030a0a7220 */ /* 0x000fc80000400000 */
[----:B------:R-:W-:Y:S05]  /*0120*/  @!P0 BRA `(.L_x_0) ;  /* 0x0000000000508947 */ /* 0x000fea0003800000 */
[----:B------:R-:W-:Y:S01]  /*0130*/  HFMA2 R3, -RZ, RZ, 0, 0 ;  /* 0x00000000ff037431 */ /* 0x000fe200000001ff */
[----:B------:R-:W-:Y:S01]  /*0140*/  BSSY.RECONVERGENT B0, `(.L_x_1) ;  /* 0x0000017000007945 */ /* 0x000fe20003800200 */
[----:B------:R-:W-:Y:S01]  /*0150*/  HFMA2 R4, -RZ, RZ, 0, 0 ;  /* 0x00000000ff047431 */ /* 0x000fe200000001ff */
[----:B------:R-:W-:Y:S02]  /*0160*/  MOV R5, 0x1 ;  /* 0x0000000100057802 */ /* 0x000fe40000000f00 */
[----:B------:R-:W-:Y:S01]  /*0170*/  CS2R R6, SRZ ;  /* 0x0000000000067805 */ /* 0x000fe2000001ff00 */
[----:B------:R-:W0:Y:S06]  /*0180*/  LDCU UR6, c[0x0][0x398] ;  /* 0x00007300ff0677ac */ /* 0x000e2c0008000800 */
.L_x_3:
[----:B------:R-:W-:Y:S01]  /*0190*/  FADD R9, R4, -R3 ;  /* 0x8000000304097221 */ /* 0x000fe20000000000 */
[----:B------:R-:W-:-:S03]  /*01a0*/  FADD R3, R6, R6 ;  /* 0x0000000606037221 */ /* 0x000fc60000000000 */
[----:B------:R-:W-:Y:S01]  /*01b0*/  FADD R9, R8, R9 ;  /* 0x0000000908097221 */ /* 0x000fe20000000000 */
[----:B------:R-:W-:-:S03]  /*01c0*/  FFMA R6, R3, R7, R10 ;  /* 0x0000000703067223 */ /* 0x000fc6000000000a */
[----:B------:R-:W-:Y:S01]  /*01d0*/  FMUL R4, R9, R9 ;  /* 0x0000000909047220 */ /* 0x000fe20000400000 */
[----:B------:R-:W-:-:S04]  /*01e0*/  FMUL R3, R6, R6 ;  /* 0x0000000606037220 */ /* 0x000fc80000400000 */
[----:B------:R-:W-:-:S05]  /*01f0*/  FADD R2, R4, R3 ;  /* 0x0000000304027221 */ /* 0x000fca0000000000 */
[----:B------:R-:W-:-:S13]  /*0200*/  FSETP.GT.AND P0, PT, R2, 4, PT ;  /* 0x408000000200780b */ /* 0x000fda0003f04000 */
[----:B------:R-:W-:Y:S05]  /*0210*/  @P0 BRA `(.L_x_2) ;  /* 0x0000000000240947 */ /* 0x000fea0003800000 */
[----:B------:R-:W-:Y:S02]  /*0220*/  IADD3 R5, PT, PT, R5, 0x1, RZ ;  /* 0x0000000105057810 */ /* 0x000fe40007ffe0ff */
[----:B0-----:R-:W-:Y:S02]  /*0230*/  MOV R2, UR6 ;  /* 0x0000000600027c02 */ /* 0x001fe40008000f00 */
[----:B------:R-:W-:Y:S02]  /*0240*/  MOV R7, R9 ;  /* 0x0000000900077202 */ /* 0x000fe40000000f00 */
[----:B------:R-:W-:-:S13]  /*0250*/  ISETP.NE.AND P0, PT, R5, R2, PT ;  /* 0x000000020500720c */ /* 0x000fda0003f05270 */
[----:B------:R-:W-:Y:S05]  /*0260*/  @P0 BRA `(.L_x_3) ;  /* 0xfffffffc00c80947 */ /* 0x000fea000383ffff */
.L_x_0:
[----:B------:R-:W0:Y:S02]  /*0270*/  LDC.64 R4, c[0x0][0x380] ;  /* 0x0000e000ff047b82 */ /* 0x000e240000000a00 */
[----:B0-----:R-:W-:-:S05]  /*0280*/  IMAD.WIDE R4, R0, 0x4, R4 ;  /* 0x0000000400047825 */ /* 0x001fca00078e0204 */
[----:B------:R-:W-:Y:S01]  /*0290*/  STG.E desc[UR4][R4.64], R2 ;  /* 0x0000000204007986 */ /* 0x000fe2000c101904 */
[----:B------:R-:W-:Y:S05]  /*02a0*/  EXIT ;  /* 0x000000000000794d */ /* 0x000fea0003800000 */
.L_x_2:
[----:B0-----:R-:W-:Y:S05]  /*02b0*/  BSYNC.RECONVERGENT B0 ;  /* 0x0000000000007941 */ /* 0x001fea0003800200 */
.L_x_1:
[----:B------:R-:W0:Y:S02]  /*02c0*/  LDC.64 R2, c[0x0][0x380] ;  /* 0x0000e000ff027b82 */ /* 0x000e240000000a00 */
[----:B0-----:R-:W-:-:S05]  /*02d0*/  IMAD.WIDE R2, R0, 0x4, R2 ;  /* 0x0000000400027825 */ /* 0x001fca00078e0202 */
[----:B------:R-:W-:Y:S01]  /*02e0*/  STG.E desc[UR4][R2.64], R5 ;  /* 0x0000000502007986 */ /* 0x000fe2000c101904 */
[----:B------:R-:W-:Y:S05]  /*02f0*/  EXIT ;  /* 0x000000000000794d */ /* 0x000fea0003800000 */
.L_x_4:
[----:B------:R-:W-:-:S00]  /*0300*/  BRA `(.L_x_4) ;  /* 0xfffffffc00fc7947 */ /* 0x000fc0000383ffff */
[----:B------:R-:W-:-:S00]  /*0310*/  NOP ;  /* 0x0000000000007918 */ /* 0x000fc00000000000 */
        /* <DEDUP_REMOVED lines=14> */
.L_x_5:


//--------------------- .nv.shared.reserved.0     --------------------------
	.section	.nv.shared.reserved.0,"aw",@nobits
	.weak		__nv_reservedSMEM_offset_0_alias
	.size		__nv_reservedSMEM_offset_0_alias, 0, 64
	.other		__nv_reservedSMEM_offset_0_alias,@"STO_CUDA_RESERVED_SHARED STV_DEFAULT"
__nv_reservedSMEM_offset_0_alias:
	.zero		0
	.zero		64


//--------------------- .nv.constant0._Z14mandelsequencePiS_S_if --------------------------
	.section	.nv.constant0._Z14mandelsequencePiS_S_if,"a",@progbits
	.sectionflags	@""
	.align	4
.nv.constant0._Z14mandelsequencePiS_S_if:
	.zero		928


//--------------------- SYMBOLS --------------------------

	.type		.nv.reservedSmem.offset0,@object
	.size		.nv.reservedSmem.offset0,0x4
